//
// Generated by NVIDIA NVVM Compiler
//
// Compiler Build ID: CL-36424714
// Cuda compilation tools, release 13.0, V13.0.88
// Based on NVVM 20.0.0
//

.version 9.0
.target sm_100
.address_size 64

	// .globl	_Z6kernelPi
.extern .func  (.param .b32 func_retval0) vprintf
(
	.param .b64 vprintf_param_0,
	.param .b64 vprintf_param_1
)
;
.global .align 1 .b8 _ZN34_INTERNAL_d953687c_4_k_cu_84db3c434cuda3std3__436_GLOBAL__N__d953687c_4_k_cu_84db3c436ignoreE[1];
.global .align 1 .b8 _ZN34_INTERNAL_d953687c_4_k_cu_84db3c434cuda3std3__45__cpo5beginE[1];
.global .align 1 .b8 _ZN34_INTERNAL_d953687c_4_k_cu_84db3c434cuda3std3__45__cpo3endE[1];
.global .align 1 .b8 _ZN34_INTERNAL_d953687c_4_k_cu_84db3c434cuda3std3__45__cpo6cbeginE[1];
.global .align 1 .b8 _ZN34_INTERNAL_d953687c_4_k_cu_84db3c434cuda3std3__45__cpo4cendE[1];
.global .align 1 .b8 _ZN34_INTERNAL_d953687c_4_k_cu_84db3c434cuda3std3__419piecewise_constructE[1];
.global .align 1 .b8 _ZN34_INTERNAL_d953687c_4_k_cu_84db3c434cuda3std3__48in_placeE[1];
.global .align 1 .b8 _ZN34_INTERNAL_d953687c_4_k_cu_84db3c434cuda3std6ranges3__45__cpo4swapE[1];
.global .align 1 .b8 _ZN34_INTERNAL_d953687c_4_k_cu_84db3c434cuda3std6ranges3__45__cpo9iter_moveE[1];
.global .align 1 .b8 _ZN34_INTERNAL_d953687c_4_k_cu_84db3c434cuda3std6ranges3__45__cpo7advanceE[1];
.global .align 1 .b8 $str[16] = {116, 104, 114, 101, 97, 100, 95, 114, 97, 110, 107, 32, 37, 100, 10};

.visible .entry _Z6kernelPi(
	.param .u64 .ptr .align 1 _Z6kernelPi_param_0
)
{
	.local .align 8 .b8 	__local_depot0[8];
	.reg .b64 	%SP;
	.reg .b64 	%SPL;
	.reg .b32 	%r<10>;
	.reg .b64 	%rd<5>;

	mov.u64 	%SPL, __local_depot0;
	cvta.local.u64 	%SP, %SPL;
	add.u64 	%rd1, %SP, 0;
	add.u64 	%rd2, %SPL, 0;
	mov.u32 	%r1, %tid.x;
	mov.u32 	%r2, %tid.y;
	mov.u32 	%r3, %tid.z;
	mov.u32 	%r4, %ntid.x;
	mov.u32 	%r5, %ntid.y;
	mad.lo.s32 	%r6, %r3, %r5, %r2;
	mad.lo.s32 	%r7, %r6, %r4, %r1;
	st.local.u32 	[%rd2], %r7;
	mov.u64 	%rd3, $str;
	cvta.global.u64 	%rd4, %rd3;
	{ // callseq 0, 0
	.param .b64 param0;
	st.param.b64 	[param0], %rd4;
	.param .b64 param1;
	st.param.b64 	[param1], %rd1;
	.param .b32 retval0;
	call.uni (retval0), 
	vprintf, 
	(
	param0, 
	param1
	);
	ld.param.b32 	%r8, [retval0];
	} // callseq 0
	barrier.sync 	0;
	ret;

}


// ===== COMPILED SASS (sm_100) =====

	.target	sm_100

	.elftype	@"ET_EXEC"


//--------------------- .note.nv.tkinfo           --------------------------
	.section	.note.nv.tkinfo,"",@"SHT_NOTE"
	.sectionflags	@"SHF_NOTE_NV_TKINFO"
	.tkinfo
        /*0018*/ 	.word	0x00000002
        /*0030*/ 	.string	""
        /*0030*/ 	.string	"ptxas"
        /*0030*/ 	.string	"Cuda compilation tools, release 13.0, V13.0.88"
        /*0030*/ 	.string	"Build cuda_13.0.r13.0/compiler.36424714_0"
        /*0030*/ 	.string	"-arch sm_100 -m 64 "



//--------------------- .note.nv.cuinfo           --------------------------
	.section	.note.nv.cuinfo,"",@"SHT_NOTE"
	.sectionflags	@"SHF_NOTE_NV_CUINFO"
        /*0018*/ 	.short	0x0002
        /*001a*/ 	.short	0x0064
        /*001c*/ 	.short	0x0082
	.zero		2


//--------------------- .nv.info                  --------------------------
	.section	.nv.info,"",@"SHT_CUDA_INFO"
	.align	4


	//----- nvinfo : EIATTR_REGCOUNT
	.align		4
        /*0000*/ 	.byte	0x04, 0x2f
        /*0002*/ 	.short	(.L_12 - .L_11)
	.align		4
.L_11:
        /*0004*/ 	.word	index@(_Z6kernelPi)
        /*0008*/ 	.word	0x00000018


	//----- nvinfo : EIATTR_FRAME_SIZE
	.align		4
.L_12:
        /*000c*/ 	.byte	0x04, 0x11
        /*000e*/ 	.short	(.L_14 - .L_13)
	.align		4
.L_13:
        /*0010*/ 	.word	index@(_Z6kernelPi)
        /*0014*/ 	.word	0x00000008


	//----- nvinfo : EIATTR_MIN_STACK_SIZE
	.align		4
.L_14:
        /*0018*/ 	.byte	0x04, 0x12
        /*001a*/ 	.short	(.L_16 - .L_15)
	.align		4
.L_15:
        /*001c*/ 	.word	index@(_Z6kernelPi)
        /*0020*/ 	.word	0x00000008
.L_16:


//--------------------- .nv.compat                --------------------------
	.section	.nv.compat,"",@"SHT_CUDA_COMPAT_INFO"
	.align	4
        /*0000*/ 	.byte	0x02, 0x09, 0x00, 0x00, 0x02, 0x02, 0x01, 0x00, 0x02, 0x05, 0x05, 0x00, 0x03, 0x07, 0x01, 0x01
        /*0010*/ 	.byte	0x02, 0x03, 0x00, 0x00, 0x02, 0x06, 0x01, 0x00, 0x04, 0x0b, 0x08, 0x00, 0x09, 0x00, 0x00, 0x00
        /*0020*/ 	.byte	0x00, 0x00, 0x00, 0x00


//--------------------- .nv.info._Z6kernelPi      --------------------------
	.section	.nv.info._Z6kernelPi,"",@"SHT_CUDA_INFO"
	.sectionflags	@""
	.align	4


	//----- nvinfo : EIATTR_CUDA_API_VERSION
	.align		4
        /*0000*/ 	.byte	0x04, 0x37
        /*0002*/ 	.short	(.L_18 - .L_17)
.L_17:
        /*0004*/ 	.word	0x00000082


	//----- nvinfo : EIATTR_KPARAM_INFO
	.align		4
.L_18:
        /*0008*/ 	.byte	0x04, 0x17
        /*000a*/ 	.short	(.L_20 - .L_19)
.L_19:
        /*000c*/ 	.word	0x00000000
        /*0010*/ 	.short	0x0000
        /*0012*/ 	.short	0x0000
        /*0014*/ 	.byte	0x00, 0xf5, 0x21, 0x00


	//----- nvinfo : EIATTR_SPARSE_MMA_MASK
	.align		4
.L_20:
        /*0018*/ 	.byte	0x03, 0x50
        /*001a*/ 	.short	0x0000


	//----- nvinfo : EIATTR_MAXREG_COUNT
	.align		4
        /*001c*/ 	.byte	0x03, 0x1b
        /*001e*/ 	.short	0x00ff


	//----- nvinfo : EIATTR_NUM_BARRIERS
	.align		4
        /*0020*/ 	.byte	0x02, 0x4c
        /*0022*/ 	.byte	0x01
	.zero		1


	//----- nvinfo : EIATTR_EXTERNS
	.align		4
        /*0024*/ 	.byte	0x04, 0x0f
        /*0026*/ 	.short	(.L_22 - .L_21)


	//   ....[0]....
	.align		4
.L_21:
        /*0028*/ 	.word	index@(vprintf)


	//----- nvinfo : EIATTR_MERCURY_ISA_VERSION
	.align		4
.L_22:
        /*002c*/ 	.byte	0x03, 0x5f
        /*002e*/ 	.short	0x0101


	//----- nvinfo : EIATTR_COOP_GROUP_MASK_REGIDS
	.align		4
        /*0030*/ 	.byte	0x04, 0x29
        /*0032*/ 	.short	(.L_24 - .L_23)


	//   ....[0]....
.L_23:
        /*0034*/ 	.word	0x0500000f


	//   ....[1]....
        /*0038*/ 	.word	0xffffffff


	//----- nvinfo : EIATTR_COOP_GROUP_INSTR_OFFSETS
	.align		4
.L_24:
        /*003c*/ 	.byte	0x04, 0x28
        /*003e*/ 	.short	(.L_26 - .L_25)


	//   ....[0]....
.L_25:
        /*0040*/ 	.word	0x000001d0


	//   ....[1]....
        /*0044*/ 	.word	0x00000210


	//----- nvinfo : EIATTR_VRC_CTA_INIT_COUNT
	.align		4
.L_26:
        /*0048*/ 	.byte	0x02, 0x4a
	.zero		1
	.zero		1


	//----- nvinfo : EIATTR_SYSCALL_OFFSETS
	.align		4
        /*004c*/ 	.byte	0x04, 0x46
        /*004e*/ 	.short	(.L_28 - .L_27)


	//   ....[0]....
.L_27:
        /*0050*/ 	.word	0x00000140


	//----- nvinfo : EIATTR_EXIT_INSTR_OFFSETS
	.align		4
.L_28:
        /*0054*/ 	.byte	0x04, 0x1c
        /*0056*/ 	.short	(.L_30 - .L_29)


	//   ....[0]....
.L_29:
        /*0058*/ 	.word	0x00000200


	//   ....[1]....
        /*005c*/ 	.word	0x00000220


	//----- nvinfo : EIATTR_CBANK_PARAM_SIZE
	.align		4
.L_30:
        /*0060*/ 	.byte	0x03, 0x19
        /*0062*/ 	.short	0x0008


	//----- nvinfo : EIATTR_PARAM_CBANK
	.align		4
        /*0064*/ 	.byte	0x04, 0x0a
        /*0066*/ 	.short	(.L_32 - .L_31)
	.align		4
.L_31:
        /*0068*/ 	.word	index@(.nv.constant0._Z6kernelPi)
        /*006c*/ 	.short	0x0380
        /*006e*/ 	.short	0x0008


	//----- nvinfo : EIATTR_SW_WAR
	.align		4
.L_32:
        /*0070*/ 	.byte	0x04, 0x36
        /*0072*/ 	.short	(.L_34 - .L_33)
.L_33:
        /*0074*/ 	.word	0x00000008
.L_34:


//--------------------- .nv.callgraph             --------------------------
	.section	.nv.callgraph,"",@"SHT_CUDA_CALLGRAPH"
	.align	4
	.sectionentsize	8
	.align		4
        /*0000*/ 	.word	0x00000000
	.align		4
        /*0004*/ 	.word	0xffffffff
	.align		4
        /*0008*/ 	.word	index@(_Z6kernelPi)
	.align		4
        /*000c*/ 	.word	index@(vprintf)
	.align		4
        /*0010*/ 	.word	0x00000000
	.align		4
        /*0014*/ 	.word	0xfffffffe
	.align		4
        /*0018*/ 	.word	0x00000000
	.align		4
        /*001c*/ 	.word	0xfffffffd
	.align		4
        /*0020*/ 	.word	0x00000000
	.align		4
        /*0024*/ 	.word	0xfffffffc


//--------------------- .nv.constant4             --------------------------
	.section	.nv.constant4,"a",@progbits
	.align	8
	.align		8
.nv.constant4:
        /*0000*/ 	.dword	vprintf
	.align		8
        /*0008*/ 	.dword	_ZN34_INTERNAL_d953687c_4_k_cu_84db3c434cuda3std3__436_GLOBAL__N__d953687c_4_k_cu_84db3c436ignoreE
	.align		8
        /*0010*/ 	.dword	_ZN34_INTERNAL_d953687c_4_k_cu_84db3c434cuda3std3__45__cpo5beginE
	.align		8
        /*0018*/ 	.dword	_ZN34_INTERNAL_d953687c_4_k_cu_84db3c434cuda3std3__45__cpo3endE
	.align		8
        /*0020*/ 	.dword	_ZN34_INTERNAL_d953687c_4_k_cu_84db3c434cuda3std3__45__cpo6cbeginE
	.align		8
        /*0028*/ 	.dword	_ZN34_INTERNAL_d953687c_4_k_cu_84db3c434cuda3std3__45__cpo4cendE
	.align		8
        /*0030*/ 	.dword	_ZN34_INTERNAL_d953687c_4_k_cu_84db3c434cuda3std3__419piecewise_constructE
	.align		8
        /*0038*/ 	.dword	_ZN34_INTERNAL_d953687c_4_k_cu_84db3c434cuda3std3__48in_placeE
	.align		8
        /*0040*/ 	.dword	_ZN34_INTERNAL_d953687c_4_k_cu_84db3c434cuda3std6ranges3__45__cpo4swapE
	.align		8
        /*0048*/ 	.dword	_ZN34_INTERNAL_d953687c_4_k_cu_84db3c434cuda3std6ranges3__45__cpo9iter_moveE
	.align		8
        /*0050*/ 	.dword	_ZN34_INTERNAL_d953687c_4_k_cu_84db3c434cuda3std6ranges3__45__cpo7advanceE
	.align		8
        /*0058*/ 	.dword	$str


//--------------------- .text._Z6kernelPi         --------------------------
	.section	.text._Z6kernelPi,"ax",@progbits
	.align	128
        .global         _Z6kernelPi
        .type           _Z6kernelPi,@function
        .size           _Z6kernelPi,(.L_x_4 - _Z6kernelPi)
        .other          _Z6kernelPi,@"STO_CUDA_ENTRY STV_DEFAULT"
_Z6kernelPi:
.text._Z6kernelPi:
[----:B------:R-:W0:Y:S01]  /*0000*/  LDC R1, c[0x0][0x37c] ;  /* 0x0000df00ff017b82 */ /* 0x000e220000000800 */
[----:B------:R-:W1:Y:S01]  /*0010*/  S2R R0, SR_TID.Y ;  /* 0x0000000000007919 */ /* 0x000e620000002200 */
[----:B------:R-:W2:Y:S01]  /*0020*/  LDCU UR5, c[0x0][0x2fc] ;  /* 0x00005f80ff0577ac */ /* 0x000ea20008000800 */
[----:B------:R-:W-:Y:S01]  /*0030*/  MOV R2, 0x0 ;  /* 0x0000000000027802 */ /* 0x000fe20000000f00 */
[----:B0-----:R-:W-:Y:S01]  /*0040*/  VIADD R1, R1, 0xfffffff8 ;  /* 0xfffffff801017836 */ /* 0x001fe20000000000 */
[----:B------:R-:W1:Y:S01]  /*0050*/  S2R R5, SR_TID.Z ;  /* 0x0000000000057919 */ /* 0x000e620000002300 */
[----:B------:R-:W0:Y:S01]  /*0060*/  LDCU UR6, c[0x0][0x360] ;  /* 0x00006c00ff0677ac */ /* 0x000e220008000800 */
[----:B------:R-:W0:Y:S01]  /*0070*/  S2R R3, SR_TID.X ;  /* 0x0000000000037919 */ /* 0x000e220000002100 */
[----:B------:R-:W1:Y:S02]  /*0080*/  LDCU UR4, c[0x0][0x364] ;  /* 0x00006c80ff0477ac */ /* 0x000e640008000800 */
[----:B-1----:R-:W-:Y:S01]  /*0090*/  IMAD R0, R5, UR4, R0 ;  /* 0x0000000405007c24 */ /* 0x002fe2000f8e0200 */
[----:B------:R-:W1:Y:S03]  /*00a0*/  LDCU UR4, c[0x0][0x2f8] ;  /* 0x00005f00ff0477ac */ /* 0x000e660008000800 */
[----:B0-----:R-:W-:Y:S01]  /*00b0*/  IMAD R0, R0, UR6, R3 ;  /* 0x0000000600007c24 */ /* 0x001fe2000f8e0203 */
[----:B------:R-:W0:Y:S01]  /*00c0*/  LDCU.64 UR6, c[0x4][0x58] ;  /* 0x01000b00ff0677ac */ /* 0x000e220008000a00 */
[----:B------:R-:W3:Y:S03]  /*00d0*/  LDC.64 R2, c[0x4][R2] ;  /* 0x0100000002027b82 */ /* 0x000ee60000000a00 */
[----:B------:R4:W-:Y:S01]  /*00e0*/  STL [R1], R0 ;  /* 0x0000000001007387 */ /* 0x0009e20000100800 */
[----:B-1----:R-:W-:-:S02]  /*00f0*/  IADD3 R6, P0, PT, R1, UR4, RZ ;  /* 0x0000000401067c10 */ /* 0x002fc4000ff1e0ff */
[----:B0-----:R-:W-:Y:S01]  /*0100*/  MOV R4, UR6 ;  /* 0x0000000600047c02 */ /* 0x001fe20008000f00 */
[----:B------:R-:W-:Y:S01]  /*0110*/  IMAD.U32 R5, RZ, RZ, UR7 ;  /* 0x00000007ff057e24 */ /* 0x000fe2000f8e00ff */
[----:B--2-4-:R-:W-:-:S09]  /*0120*/  IADD3.X R7, PT, PT, RZ, UR5, RZ, P0, !PT ;  /* 0x00000005ff077c10 */ /* 0x014fd200087fe4ff */
[----:B------:R-:W-:-:S07]  /*0130*/  LEPC R20, `(.L_x_0) ;  /* 0x000000001014794e */ /* 0x000fce0000000000 */
[----:B---3--:R-:W-:Y:S05]  /*0140*/  CALL.ABS.NOINC R2 ;  /* 0x0000000002007343 */ /* 0x008fea0003c00000 */
.L_x_0:
[----:B------:R-:W-:-:S03]  /*0150*/  UMOV UR4, 0xffffffff ;  /* 0xffffffff00047882 */ /* 0x000fc60000000000 */
[----:B------:R-:W-:Y:S05]  /*0160*/  BRA.CONV UR4, `(.L_x_1) ;  /* 0x0000000304287947 */ /* 0x000fea000b800000 */
[----:B------:R-:W-:Y:S02]  /*0170*/  HFMA2 R13, -RZ, RZ, 0, 0 ;  /* 0x00000000ff0d7431 */ /* 0x000fe400000001ff */
[----:B------:R-:W-:Y:S02]  /*0180*/  IMAD.MOV.U32 R14, RZ, RZ, 0x0 ;  /* 0x00000000ff0e7424 */ /* 0x000fe400078e00ff */
[----:B------:R-:W-:-:S07]  /*0190*/  IMAD.MOV.U32 R15, RZ, RZ, -0x1 ;  /* 0xffffffffff0f7424 */ /* 0x000fce00078e00ff */
[----:B------:R-:W-:Y:S05]  /*01a0*/  WARPSYNC.COLLECTIVE.ALL `(.L_x_2) ;  /* 0x0000000000147948 */ /* 0x000fea0003c00000 */
[----:B------:R-:W-:-:S04]  /*01b0*/  SHF.L.U32 R13, R13, 0x10, RZ ;  /* 0x000000100d0d7819 */ /* 0x000fc800000006ff */
[----:B------:R-:W-:-:S05]  /*01c0*/  LOP3.LUT R13, R13, 0xf, R14, 0xf8, !PT ;  /* 0x0000000f0d0d7812 */ /* 0x000fca00078ef80e */
[----:B------:R0:W-:Y:S02]  /*01d0*/  BAR.SYNC.DEFER_BLOCKING R13, R13 ;  /* 0x0000000d0000731d */ /* 0x0001e40000010000 */
[----:B0-----:R-:W-:-:S04]  /*01e0*/  SHF.R.U32 R13, R13, 0x10, RZ ;  /* 0x000000100d0d7819 */ /* 0x001fc800000016ff */
[----:B------:R-:W-:Y:S05]  /*01f0*/  ENDCOLLECTIVE ;  /* 0x000000000000791b */ /* 0x000fea0003800000 */
.L_x_2:
[----:B------:R-:W-:Y:S05]  /*0200*/  EXIT ;  /* 0x000000000000794d */ /* 0x000fea0003800000 */
.L_x_1:
[----:B------:R-:W-:Y:S06]  /*0210*/  BAR.SYNC.DEFER_BLOCKING 0x0 ;  /* 0x0000000000007b1d */ /* 0x000fec0000010000 */
[----:B------:R-:W-:Y:S05]  /*0220*/  EXIT ;  /* 0x000000000000794d */ /* 0x000fea0003800000 */
.L_x_3:
[----:B------:R-:W-:-:S00]  /*0230*/  BRA `(.L_x_3) ;  /* 0xfffffffc00fc7947 */ /* 0x000fc0000383ffff */
[----:B------:R-:W-:-:S00]  /*0240*/  NOP ;  /* 0x0000000000007918 */ /* 0x000fc00000000000 */
        /* <DEDUP_REMOVED lines=11> */
.L_x_4:


//--------------------- .nv.global.init           --------------------------
	.section	.nv.global.init,"aw",@progbits
.nv.global.init:
	.type		$str,@object
	.size		$str,(.L_10 - $str)
$str:
        /*0000*/ 	.byte	0x74, 0x68, 0x72, 0x65, 0x61, 0x64, 0x5f, 0x72, 0x61, 0x6e, 0x6b, 0x20, 0x25, 0x64, 0x0a, 0x00
.L_10:


//--------------------- .nv.shared.reserved.0     --------------------------
	.section	.nv.shared.reserved.0,"aw",@nobits
	.weak		__nv_reservedSMEM_offset_0_alias
	.size		__nv_reservedSMEM_offset_0_alias, 0, 64
	.other		__nv_reservedSMEM_offset_0_alias,@"STO_CUDA_RESERVED_SHARED STV_DEFAULT"
__nv_reservedSMEM_offset_0_alias:
	.zero		0
	.zero		64


//--------------------- .nv.global                --------------------------
	.section	.nv.global,"aw",@nobits
.nv.global:
	.type		_ZN34_INTERNAL_d953687c_4_k_cu_84db3c434cuda3std6ranges3__45__cpo9iter_moveE,@object
	.size		_ZN34_INTERNAL_d953687c_4_k_cu_84db3c434cuda3std6ranges3__45__cpo9iter_moveE,(_ZN34_INTERNAL_d953687c_4_k_cu_84db3c434cuda3std3__436_GLOBAL__N__d953687c_4_k_cu_84db3c436ignoreE - _ZN34_INTERNAL_d953687c_4_k_cu_84db3c434cuda3std6ranges3__45__cpo9iter_moveE)
_ZN34_INTERNAL_d953687c_4_k_cu_84db3c434cuda3std6ranges3__45__cpo9iter_moveE:
	.zero		1
	.type		_ZN34_INTERNAL_d953687c_4_k_cu_84db3c434cuda3std3__436_GLOBAL__N__d953687c_4_k_cu_84db3c436ignoreE,@object
	.size		_ZN34_INTERNAL_d953687c_4_k_cu_84db3c434cuda3std3__436_GLOBAL__N__d953687c_4_k_cu_84db3c436ignoreE,(_ZN34_INTERNAL_d953687c_4_k_cu_84db3c434cuda3std3__45__cpo4cendE - _ZN34_INTERNAL_d953687c_4_k_cu_84db3c434cuda3std3__436_GLOBAL__N__d953687c_4_k_cu_84db3c436ignoreE)
_ZN34_INTERNAL_d953687c_4_k_cu_84db3c434cuda3std3__436_GLOBAL__N__d953687c_4_k_cu_84db3c436ignoreE:
	.zero		1
	.type		_ZN34_INTERNAL_d953687c_4_k_cu_84db3c434cuda3std3__45__cpo4cendE,@object
	.size		_ZN34_INTERNAL_d953687c_4_k_cu_84db3c434cuda3std3__45__cpo4cendE,(_ZN34_INTERNAL_d953687c_4_k_cu_84db3c434cuda3std3__45__cpo3endE - _ZN34_INTERNAL_d953687c_4_k_cu_84db3c434cuda3std3__45__cpo4cendE)
_ZN34_INTERNAL_d953687c_4_k_cu_84db3c434cuda3std3__45__cpo4cendE:
	.zero		1
	.type		_ZN34_INTERNAL_d953687c_4_k_cu_84db3c434cuda3std3__45__cpo3endE,@object
	.size		_ZN34_INTERNAL_d953687c_4_k_cu_84db3c434cuda3std3__45__cpo3endE,(_ZN34_INTERNAL_d953687c_4_k_cu_84db3c434cuda3std3__48in_placeE - _ZN34_INTERNAL_d953687c_4_k_cu_84db3c434cuda3std3__45__cpo3endE)
_ZN34_INTERNAL_d953687c_4_k_cu_84db3c434cuda3std3__45__cpo3endE:
	.zero		1
	.type		_ZN34_INTERNAL_d953687c_4_k_cu_84db3c434cuda3std3__48in_placeE,@object
	.size		_ZN34_INTERNAL_d953687c_4_k_cu_84db3c434cuda3std3__48in_placeE,(_ZN34_INTERNAL_d953687c_4_k_cu_84db3c434cuda3std6ranges3__45__cpo7advanceE - _ZN34_INTERNAL_d953687c_4_k_cu_84db3c434cuda3std3__48in_placeE)
_ZN34_INTERNAL_d953687c_4_k_cu_84db3c434cuda3std3__48in_placeE:
	.zero		1
	.type		_ZN34_INTERNAL_d953687c_4_k_cu_84db3c434cuda3std6ranges3__45__cpo7advanceE,@object
	.size		_ZN34_INTERNAL_d953687c_4_k_cu_84db3c434cuda3std6ranges3__45__cpo7advanceE,(_ZN34_INTERNAL_d953687c_4_k_cu_84db3c434cuda3std3__45__cpo5beginE - _ZN34_INTERNAL_d953687c_4_k_cu_84db3c434cuda3std6ranges3__45__cpo7advanceE)
_ZN34_INTERNAL_d953687c_4_k_cu_84db3c434cuda3std6ranges3__45__cpo7advanceE:
	.zero		1
	.type		_ZN34_INTERNAL_d953687c_4_k_cu_84db3c434cuda3std3__45__cpo5beginE,@object
	.size		_ZN34_INTERNAL_d953687c_4_k_cu_84db3c434cuda3std3__45__cpo5beginE,(_ZN34_INTERNAL_d953687c_4_k_cu_84db3c434cuda3std3__419piecewise_constructE - _ZN34_INTERNAL_d953687c_4_k_cu_84db3c434cuda3std3__45__cpo5beginE)
_ZN34_INTERNAL_d953687c_4_k_cu_84db3c434cuda3std3__45__cpo5beginE:
	.zero		1
	.type		_ZN34_INTERNAL_d953687c_4_k_cu_84db3c434cuda3std3__419piecewise_constructE,@object
	.size		_ZN34_INTERNAL_d953687c_4_k_cu_84db3c434cuda3std3__419piecewise_constructE,(_ZN34_INTERNAL_d953687c_4_k_cu_84db3c434cuda3std3__45__cpo6cbeginE - _ZN34_INTERNAL_d953687c_4_k_cu_84db3c434cuda3std3__419piecewise_constructE)
_ZN34_INTERNAL_d953687c_4_k_cu_84db3c434cuda3std3__419piecewise_constructE:
	.zero		1
	.type		_ZN34_INTERNAL_d953687c_4_k_cu_84db3c434cuda3std3__45__cpo6cbeginE,@object
	.size		_ZN34_INTERNAL_d953687c_4_k_cu_84db3c434cuda3std3__45__cpo6cbeginE,(_ZN34_INTERNAL_d953687c_4_k_cu_84db3c434cuda3std6ranges3__45__cpo4swapE - _ZN34_INTERNAL_d953687c_4_k_cu_84db3c434cuda3std3__45__cpo6cbeginE)
_ZN34_INTERNAL_d953687c_4_k_cu_84db3c434cuda3std3__45__cpo6cbeginE:
	.zero		1
	.type		_ZN34_INTERNAL_d953687c_4_k_cu_84db3c434cuda3std6ranges3__45__cpo4swapE,@object
	.size		_ZN34_INTERNAL_d953687c_4_k_cu_84db3c434cuda3std6ranges3__45__cpo4swapE,(.L_7 - _ZN34_INTERNAL_d953687c_4_k_cu_84db3c434cuda3std6ranges3__45__cpo4swapE)
_ZN34_INTERNAL_d953687c_4_k_cu_84db3c434cuda3std6ranges3__45__cpo4swapE:
	.zero		1
.L_7:


//--------------------- .nv.constant0._Z6kernelPi --------------------------
	.section	.nv.constant0._Z6kernelPi,"a",@progbits
	.sectionflags	@""
	.align	4
.nv.constant0._Z6kernelPi:
	.zero		904


//--------------------- SYMBOLS --------------------------

	.type		.nv.reservedSmem.offset0,@object
	.size		.nv.reservedSmem.offset0,0x4
	.type		vprintf,@function
